//
// Generated by NVIDIA NVVM Compiler
//
// Compiler Build ID: CL-36424714
// Cuda compilation tools, release 13.0, V13.0.88
// Based on NVVM 20.0.0
//

.version 9.0
.target sm_100
.address_size 64

	// .globl	_Z6matmulP6MatrixS0_S0_

.visible .entry _Z6matmulP6MatrixS0_S0_(
	.param .u64 .ptr .align 1 _Z6matmulP6MatrixS0_S0__param_0,
	.param .u64 .ptr .align 1 _Z6matmulP6MatrixS0_S0__param_1,
	.param .u64 .ptr .align 1 _Z6matmulP6MatrixS0_S0__param_2
)
{
	.reg .pred 	%p<5>;
	.reg .b32 	%r<17>;
	.reg .b64 	%rd<38>;

	ld.param.u64 	%rd8, [_Z6matmulP6MatrixS0_S0__param_0];
	ld.param.u64 	%rd7, [_Z6matmulP6MatrixS0_S0__param_1];
	ld.param.u64 	%rd9, [_Z6matmulP6MatrixS0_S0__param_2];
	cvta.to.global.u64 	%rd1, %rd8;
	cvta.to.global.u64 	%rd2, %rd9;
	mov.u32 	%r8, %ctaid.x;
	mov.u32 	%r9, %ntid.x;
	mov.u32 	%r10, %tid.x;
	mad.lo.s32 	%r1, %r8, %r9, %r10;
	mov.u32 	%r11, %ctaid.y;
	mov.u32 	%r12, %ntid.y;
	mov.u32 	%r13, %tid.y;
	mad.lo.s32 	%r2, %r11, %r12, %r13;
	ld.global.u32 	%r3, [%rd2+12];
	setp.ge.s32 	%p1, %r1, %r3;
	@%p1 bra 	$L__BB0_5;
	ld.global.u32 	%r14, [%rd2+8];
	setp.ge.s32 	%p2, %r2, %r14;
	@%p2 bra 	$L__BB0_5;
	mad.lo.s32 	%r4, %r3, %r2, %r1;
	ld.global.u64 	%rd10, [%rd2];
	cvta.to.global.u64 	%rd11, %rd10;
	mul.wide.s32 	%rd12, %r4, 8;
	add.s64 	%rd13, %rd11, %rd12;
	mov.b64 	%rd14, 0;
	st.global.u64 	[%rd13], %rd14;
	ld.global.u32 	%r16, [%rd1+12];
	setp.eq.s32 	%p3, %r16, 0;
	@%p3 bra 	$L__BB0_5;
	cvta.to.global.u64 	%rd3, %rd7;
	cvt.s64.s32 	%rd4, %r1;
	mov.b64 	%rd37, 0;
$L__BB0_4:
	ld.global.u64 	%rd16, [%rd1];
	cvta.to.global.u64 	%rd17, %rd16;
	mul.lo.s32 	%r15, %r16, %r2;
	cvt.s64.s32 	%rd18, %r15;
	add.s64 	%rd19, %rd37, %rd18;
	shl.b64 	%rd20, %rd19, 3;
	add.s64 	%rd21, %rd17, %rd20;
	ld.global.u64 	%rd22, [%rd21];
	ld.global.u64 	%rd23, [%rd3];
	cvta.to.global.u64 	%rd24, %rd23;
	ld.global.s32 	%rd25, [%rd3+12];
	mad.lo.s64 	%rd26, %rd37, %rd25, %rd4;
	shl.b64 	%rd27, %rd26, 3;
	add.s64 	%rd28, %rd24, %rd27;
	ld.global.u64 	%rd29, [%rd28];
	ld.global.u64 	%rd30, [%rd2];
	cvta.to.global.u64 	%rd31, %rd30;
	add.s64 	%rd33, %rd31, %rd12;
	ld.global.u64 	%rd34, [%rd33];
	mad.lo.s64 	%rd35, %rd29, %rd22, %rd34;
	st.global.u64 	[%rd33], %rd35;
	add.s64 	%rd37, %rd37, 1;
	ld.global.u32 	%r16, [%rd1+12];
	cvt.s64.s32 	%rd36, %r16;
	setp.lt.u64 	%p4, %rd37, %rd36;
	@%p4 bra 	$L__BB0_4;
$L__BB0_5:
	ret;

}


// ===== COMPILED SASS (sm_100) =====

	.target	sm_100

	.elftype	@"ET_EXEC"


//--------------------- .note.nv.tkinfo           --------------------------
	.section	.note.nv.tkinfo,"",@"SHT_NOTE"
	.sectionflags	@"SHF_NOTE_NV_TKINFO"
	.tkinfo
        /*0018*/ 	.word	0x00000002
        /*0030*/ 	.string	""
        /*0030*/ 	.string	"ptxas"
        /*0030*/ 	.string	"Cuda compilation tools, release 13.0, V13.0.88"
        /*0030*/ 	.string	"Build cuda_13.0.r13.0/compiler.36424714_0"
        /*0030*/ 	.string	"-arch sm_100 -m 64 "



//--------------------- .note.nv.cuinfo           --------------------------
	.section	.note.nv.cuinfo,"",@"SHT_NOTE"
	.sectionflags	@"SHF_NOTE_NV_CUINFO"
        /*0018*/ 	.short	0x0002
        /*001a*/ 	.short	0x0064
        /*001c*/ 	.short	0x0082
	.zero		2


//--------------------- .nv.info                  --------------------------
	.section	.nv.info,"",@"SHT_CUDA_INFO"
	.align	4


	//----- nvinfo : EIATTR_REGCOUNT
	.align		4
        /*0000*/ 	.byte	0x04, 0x2f
        /*0002*/ 	.short	(.L_1 - .L_0)
	.align		4
.L_0:
        /*0004*/ 	.word	index@(_Z6matmulP6MatrixS0_S0_)
        /*0008*/ 	.word	0x0000001a


	//----- nvinfo : EIATTR_FRAME_SIZE
	.align		4
.L_1:
        /*000c*/ 	.byte	0x04, 0x11
        /*000e*/ 	.short	(.L_3 - .L_2)
	.align		4
.L_2:
        /*0010*/ 	.word	index@(_Z6matmulP6MatrixS0_S0_)
        /*0014*/ 	.word	0x00000000


	//----- nvinfo : EIATTR_MIN_STACK_SIZE
	.align		4
.L_3:
        /*0018*/ 	.byte	0x04, 0x12
        /*001a*/ 	.short	(.L_5 - .L_4)
	.align		4
.L_4:
        /*001c*/ 	.word	index@(_Z6matmulP6MatrixS0_S0_)
        /*0020*/ 	.word	0x00000000
.L_5:


//--------------------- .nv.compat                --------------------------
	.section	.nv.compat,"",@"SHT_CUDA_COMPAT_INFO"
	.align	4
        /*0000*/ 	.byte	0x02, 0x09, 0x00, 0x00, 0x02, 0x02, 0x01, 0x00, 0x02, 0x05, 0x05, 0x00, 0x03, 0x07, 0x01, 0x01
        /*0010*/ 	.byte	0x02, 0x03, 0x00, 0x00, 0x02, 0x06, 0x01, 0x00, 0x04, 0x0b, 0x08, 0x00, 0x09, 0x00, 0x00, 0x00
        /*0020*/ 	.byte	0x00, 0x00, 0x00, 0x00


//--------------------- .nv.info._Z6matmulP6MatrixS0_S0_ --------------------------
	.section	.nv.info._Z6matmulP6MatrixS0_S0_,"",@"SHT_CUDA_INFO"
	.sectionflags	@""
	.align	4


	//----- nvinfo : EIATTR_CUDA_API_VERSION
	.align		4
        /*0000*/ 	.byte	0x04, 0x37
        /*0002*/ 	.short	(.L_7 - .L_6)
.L_6:
        /*0004*/ 	.word	0x00000082


	//----- nvinfo : EIATTR_KPARAM_INFO
	.align		4
.L_7:
        /*0008*/ 	.byte	0x04, 0x17
        /*000a*/ 	.short	(.L_9 - .L_8)
.L_8:
        /*000c*/ 	.word	0x00000000
        /*0010*/ 	.short	0x0002
        /*0012*/ 	.short	0x0010
        /*0014*/ 	.byte	0x00, 0xf5, 0x21, 0x00


	//----- nvinfo : EIATTR_KPARAM_INFO
	.align		4
.L_9:
        /*0018*/ 	.byte	0x04, 0x17
        /*001a*/ 	.short	(.L_11 - .L_10)
.L_10:
        /*001c*/ 	.word	0x00000000
        /*0020*/ 	.short	0x0001
        /*0022*/ 	.short	0x0008
        /*0024*/ 	.byte	0x00, 0xf5, 0x21, 0x00


	//----- nvinfo : EIATTR_KPARAM_INFO
	.align		4
.L_11:
        /*0028*/ 	.byte	0x04, 0x17
        /*002a*/ 	.short	(.L_13 - .L_12)
.L_12:
        /*002c*/ 	.word	0x00000000
        /*0030*/ 	.short	0x0000
        /*0032*/ 	.short	0x0000
        /*0034*/ 	.byte	0x00, 0xf5, 0x21, 0x00


	//----- nvinfo : EIATTR_SPARSE_MMA_MASK
	.align		4
.L_13:
        /*0038*/ 	.byte	0x03, 0x50
        /*003a*/ 	.short	0x0000


	//----- nvinfo : EIATTR_MAXREG_COUNT
	.align		4
        /*003c*/ 	.byte	0x03, 0x1b
        /*003e*/ 	.short	0x00ff


	//----- nvinfo : EIATTR_MERCURY_ISA_VERSION
	.align		4
        /*0040*/ 	.byte	0x03, 0x5f
        /*0042*/ 	.short	0x0101


	//----- nvinfo : EIATTR_VRC_CTA_INIT_COUNT
	.align		4
        /*0044*/ 	.byte	0x02, 0x4a
	.zero		1
	.zero		1


	//----- nvinfo : EIATTR_EXIT_INSTR_OFFSETS
	.align		4
        /*0048*/ 	.byte	0x04, 0x1c
        /*004a*/ 	.short	(.L_15 - .L_14)


	//   ....[0]....
.L_14:
        /*004c*/ 	.word	0x000000d0


	//   ....[1]....
        /*0050*/ 	.word	0x00000100


	//   ....[2]....
        /*0054*/ 	.word	0x00000180


	//   ....[3]....
        /*0058*/ 	.word	0x000003e0


	//----- nvinfo : EIATTR_CBANK_PARAM_SIZE
	.align		4
.L_15:
        /*005c*/ 	.byte	0x03, 0x19
        /*005e*/ 	.short	0x0018


	//----- nvinfo : EIATTR_PARAM_CBANK
	.align		4
        /*0060*/ 	.byte	0x04, 0x0a
        /*0062*/ 	.short	(.L_17 - .L_16)
	.align		4
.L_16:
        /*0064*/ 	.word	index@(.nv.constant0._Z6matmulP6MatrixS0_S0_)
        /*0068*/ 	.short	0x0380
        /*006a*/ 	.short	0x0018


	//----- nvinfo : EIATTR_SW_WAR
	.align		4
.L_17:
        /*006c*/ 	.byte	0x04, 0x36
        /*006e*/ 	.short	(.L_19 - .L_18)
.L_18:
        /*0070*/ 	.word	0x00000008
.L_19:


//--------------------- .nv.callgraph             --------------------------
	.section	.nv.callgraph,"",@"SHT_CUDA_CALLGRAPH"
	.align	4
	.sectionentsize	8
	.align		4
        /*0000*/ 	.word	0x00000000
	.align		4
        /*0004*/ 	.word	0xffffffff
	.align		4
        /*0008*/ 	.word	0x00000000
	.align		4
        /*000c*/ 	.word	0xfffffffe
	.align		4
        /*0010*/ 	.word	0x00000000
	.align		4
        /*0014*/ 	.word	0xfffffffd
	.align		4
        /*0018*/ 	.word	0x00000000
	.align		4
        /*001c*/ 	.word	0xfffffffc


//--------------------- .text._Z6matmulP6MatrixS0_S0_ --------------------------
	.section	.text._Z6matmulP6MatrixS0_S0_,"ax",@progbits
	.align	128
        .global         _Z6matmulP6MatrixS0_S0_
        .type           _Z6matmulP6MatrixS0_S0_,@function
        .size           _Z6matmulP6MatrixS0_S0_,(.L_x_2 - _Z6matmulP6MatrixS0_S0_)
        .other          _Z6matmulP6MatrixS0_S0_,@"STO_CUDA_ENTRY STV_DEFAULT"
_Z6matmulP6MatrixS0_S0_:
.text._Z6matmulP6MatrixS0_S0_:
[----:B------:R-:W-:Y:S08]  /*0000*/  LDC R1, c[0x0][0x37c] ;  /* 0x0000df00ff017b82 */ /* 0x000ff00000000800 */
[----:B------:R-:W0:Y:S01]  /*0010*/  LDC.64 R2, c[0x0][0x390] ;  /* 0x0000e400ff027b82 */ /* 0x000e220000000a00 */
[----:B------:R-:W0:Y:S02]  /*0020*/  LDCU.64 UR6, c[0x0][0x358] ;  /* 0x00006b00ff0677ac */ /* 0x000e240008000a00 */
[----:B0-----:R-:W2:Y:S05]  /*0030*/  LDG.E R5, desc[UR6][R2.64+0xc] ;  /* 0x00000c0602057981 */ /* 0x001eaa000c1e1900 */
[----:B------:R-:W0:Y:S01]  /*0040*/  S2UR UR4, SR_CTAID.X ;  /* 0x00000000000479c3 */ /* 0x000e220000002500 */
[----:B------:R-:W0:Y:S01]  /*0050*/  S2R R7, SR_TID.X ;  /* 0x0000000000077919 */ /* 0x000e220000002100 */
[----:B------:R-:W1:Y:S06]  /*0060*/  S2R R0, SR_TID.Y ;  /* 0x0000000000007919 */ /* 0x000e6c0000002200 */
[----:B------:R-:W0:Y:S08]  /*0070*/  LDC R4, c[0x0][0x360] ;  /* 0x0000d800ff047b82 */ /* 0x000e300000000800 */
[----:B------:R-:W1:Y:S08]  /*0080*/  S2UR UR5, SR_CTAID.Y ;  /* 0x00000000000579c3 */ /* 0x000e700000002600 */
[----:B------:R-:W1:Y:S01]  /*0090*/  LDC R9, c[0x0][0x364] ;  /* 0x0000d900ff097b82 */ /* 0x000e620000000800 */
[----:B0-----:R-:W-:-:S02]  /*00a0*/  IMAD R4, R4, UR4, R7 ;  /* 0x0000000404047c24 */ /* 0x001fc4000f8e0207 */
[----:B-1----:R-:W-:-:S03]  /*00b0*/  IMAD R9, R9, UR5, R0 ;  /* 0x0000000509097c24 */ /* 0x002fc6000f8e0200 */
[----:B--2---:R-:W-:-:S13]  /*00c0*/  ISETP.GE.AND P0, PT, R4, R5, PT ;  /* 0x000000050400720c */ /* 0x004fda0003f06270 */
[----:B------:R-:W-:Y:S05]  /*00d0*/  @P0 EXIT ;  /* 0x000000000000094d */ /* 0x000fea0003800000 */
[----:B------:R-:W2:Y:S02]  /*00e0*/  LDG.E R0, desc[UR6][R2.64+0x8] ;  /* 0x0000080602007981 */ /* 0x000ea4000c1e1900 */
[----:B--2---:R-:W-:-:S13]  /*00f0*/  ISETP.GE.AND P0, PT, R9, R0, PT ;  /* 0x000000000900720c */ /* 0x004fda0003f06270 */
[----:B------:R-:W-:Y:S05]  /*0100*/  @P0 EXIT ;  /* 0x000000000000094d */ /* 0x000fea0003800000 */
[----:B------:R-:W2:Y:S01]  /*0110*/  LDG.E.64 R10, desc[UR6][R2.64] ;  /* 0x00000006020a7981 */ /* 0x000ea2000c1e1b00 */
[----:B------:R-:W0:Y:S01]  /*0120*/  LDC.64 R6, c[0x0][0x380] ;  /* 0x0000e000ff067b82 */ /* 0x000e220000000a00 */
[----:B------:R-:W-:-:S04]  /*0130*/  IMAD R0, R9, R5, R4 ;  /* 0x0000000509007224 */ /* 0x000fc800078e0204 */
[----:B--2---:R-:W-:-:S05]  /*0140*/  IMAD.WIDE R10, R0, 0x8, R10 ;  /* 0x00000008000a7825 */ /* 0x004fca00078e020a */
[----:B------:R1:W-:Y:S04]  /*0150*/  STG.E.64 desc[UR6][R10.64], RZ ;  /* 0x000000ff0a007986 */ /* 0x0003e8000c101b06 */
[----:B0-----:R-:W2:Y:S02]  /*0160*/  LDG.E R8, desc[UR6][R6.64+0xc] ;  /* 0x00000c0606087981 */ /* 0x001ea4000c1e1900 */
[----:B--2---:R-:W-:-:S13]  /*0170*/  ISETP.NE.AND P0, PT, R8, RZ, PT ;  /* 0x000000ff0800720c */ /* 0x004fda0003f05270 */
[----:B-1----:R-:W-:Y:S05]  /*0180*/  @!P0 EXIT ;  /* 0x000000000000894d */ /* 0x002fea0003800000 */
[----:B------:R-:W0:Y:S01]  /*0190*/  LDC.64 R10, c[0x0][0x388] ;  /* 0x0000e200ff0a7b82 */ /* 0x000e220000000a00 */
[----:B------:R-:W-:Y:S01]  /*01a0*/  SHF.R.S32.HI R5, RZ, 0x1f, R4 ;  /* 0x0000001fff057819 */ /* 0x000fe20000011404 */
[----:B------:R-:W-:Y:S01]  /*01b0*/  UMOV UR4, URZ ;  /* 0x000000ff00047c82 */ /* 0x000fe20008000000 */
[----:B------:R-:W-:-:S05]  /*01c0*/  UMOV UR5, URZ ;  /* 0x000000ff00057c82 */ /* 0x000fca0008000000 */
.L_x_0:
[----:B0-----:R-:W2:Y:S04]  /*01d0*/  LDG.E R19, desc[UR6][R10.64+0xc] ;  /* 0x00000c060a137981 */ /* 0x001ea8000c1e1900 */
[----:B------:R-:W3:Y:S04]  /*01e0*/  LDG.E.64 R16, desc[UR6][R10.64] ;  /* 0x000000060a107981 */ /* 0x000ee8000c1e1b00 */
[----:B------:R-:W4:Y:S04]  /*01f0*/  LDG.E.64 R14, desc[UR6][R6.64] ;  /* 0x00000006060e7981 */ /* 0x000f28000c1e1b00 */
[----:B------:R-:W5:Y:S01]  /*0200*/  LDG.E.64 R12, desc[UR6][R2.64] ;  /* 0x00000006020c7981 */ /* 0x000f62000c1e1b00 */
[----:B------:R-:W-:-:S05]  /*0210*/  IMAD R8, R9, R8, RZ ;  /* 0x0000000809087224 */ /* 0x000fca00078e02ff */
[----:B------:R-:W-:-:S04]  /*0220*/  IADD3 R21, P0, PT, R8, UR4, RZ ;  /* 0x0000000408157c10 */ /* 0x000fc8000ff1e0ff */
[----:B------:R-:W-:Y:S02]  /*0230*/  LEA.HI.X.SX32 R8, R8, UR5, 0x1, P0 ;  /* 0x0000000508087c11 */ /* 0x000fe400080f0eff */
[----:B--2---:R-:W-:Y:S01]  /*0240*/  SHF.R.S32.HI R20, RZ, 0x1f, R19 ;  /* 0x0000001fff147819 */ /* 0x004fe20000011413 */
[C---:B------:R-:W-:Y:S02]  /*0250*/  IMAD R23, R19.reuse, UR5, RZ ;  /* 0x0000000513177c24 */ /* 0x040fe4000f8e02ff */
[----:B------:R-:W-:-:S04]  /*0260*/  IMAD.WIDE.U32 R18, R19, UR4, R4 ;  /* 0x0000000413127c25 */ /* 0x000fc8000f8e0004 */
[----:B------:R-:W-:Y:S01]  /*0270*/  IMAD R23, R20, UR4, R23 ;  /* 0x0000000414177c24 */ /* 0x000fe2000f8e0217 */
[----:B---3--:R-:W-:Y:S02]  /*0280*/  LEA R16, P1, R18, R16, 0x3 ;  /* 0x0000001012107211 */ /* 0x008fe400078218ff */
[----:B----4-:R-:W-:Y:S01]  /*0290*/  LEA R14, P0, R21, R14, 0x3 ;  /* 0x0000000e150e7211 */ /* 0x010fe200078018ff */
[----:B------:R-:W-:Y:S02]  /*02a0*/  IMAD.IADD R19, R19, 0x1, R23 ;  /* 0x0000000113137824 */ /* 0x000fe400078e0217 */
[----:B-----5:R-:W-:Y:S01]  /*02b0*/  IMAD.WIDE R12, R0, 0x8, R12 ;  /* 0x00000008000c7825 */ /* 0x020fe200078e020c */
[----:B------:R-:W-:Y:S02]  /*02c0*/  LEA.HI.X R15, R21, R15, R8, 0x3, P0 ;  /* 0x0000000f150f7211 */ /* 0x000fe400000f1c08 */
[----:B------:R-:W-:Y:S02]  /*02d0*/  LEA.HI.X R17, R18, R17, R19, 0x3, P1 ;  /* 0x0000001112117211 */ /* 0x000fe400008f1c13 */
[----:B------:R-:W2:Y:S04]  /*02e0*/  LDG.E.64 R18, desc[UR6][R12.64] ;  /* 0x000000060c127981 */ /* 0x000ea8000c1e1b00 */
[----:B------:R-:W3:Y:S04]  /*02f0*/  LDG.E.64 R14, desc[UR6][R14.64] ;  /* 0x000000060e0e7981 */ /* 0x000ee8000c1e1b00 */
[----:B------:R-:W3:Y:S02]  /*0300*/  LDG.E.64 R16, desc[UR6][R16.64] ;  /* 0x0000000610107981 */ /* 0x000ee4000c1e1b00 */
[----:B---3--:R-:W-:-:S02]  /*0310*/  IMAD R21, R17, R14, RZ ;  /* 0x0000000e11157224 */ /* 0x008fc400078e02ff */
[----:B--2---:R-:W-:-:S04]  /*0320*/  IMAD.WIDE.U32 R18, R14, R16, R18 ;  /* 0x000000100e127225 */ /* 0x004fc800078e0012 */
[----:B------:R-:W-:-:S05]  /*0330*/  IMAD R21, R15, R16, R21 ;  /* 0x000000100f157224 */ /* 0x000fca00078e0215 */
[----:B------:R-:W-:-:S05]  /*0340*/  IADD3 R19, PT, PT, R19, R21, RZ ;  /* 0x0000001513137210 */ /* 0x000fca0007ffe0ff */
[----:B------:R1:W-:Y:S04]  /*0350*/  STG.E.64 desc[UR6][R12.64], R18 ;  /* 0x000000120c007986 */ /* 0x0003e8000c101b06 */
[----:B------:R-:W2:Y:S01]  /*0360*/  LDG.E R8, desc[UR6][R6.64+0xc] ;  /* 0x00000c0606087981 */ /* 0x000ea2000c1e1900 */
[----:B------:R-:W-:-:S04]  /*0370*/  UIADD3 UR4, UP0, UPT, UR4, 0x1, URZ ;  /* 0x0000000104047890 */ /* 0x000fc8000ff1e0ff */
[----:B------:R-:W-:-:S06]  /*0380*/  UIADD3.X UR5, UPT, UPT, URZ, UR5, URZ, UP0, !UPT ;  /* 0x00000005ff057290 */ /* 0x000fcc00087fe4ff */
[----:B------:R-:W-:Y:S01]  /*0390*/  IMAD.U32 R15, RZ, RZ, UR5 ;  /* 0x00000005ff0f7e24 */ /* 0x000fe2000f8e00ff */
[----:B--2---:R-:W-:Y:S02]  /*03a0*/  ISETP.LE.U32.AND P0, PT, R8, UR4, PT ;  /* 0x0000000408007c0c */ /* 0x004fe4000bf03070 */
[----:B------:R-:W-:-:S04]  /*03b0*/  SHF.R.S32.HI R14, RZ, 0x1f, R8 ;  /* 0x0000001fff0e7819 */ /* 0x000fc80000011408 */
[----:B------:R-:W-:-:S13]  /*03c0*/  ISETP.GE.U32.AND.EX P0, PT, R15, R14, PT, P0 ;  /* 0x0000000e0f00720c */ /* 0x000fda0003f06100 */
[----:B-1----:R-:W-:Y:S05]  /*03d0*/  @!P0 BRA `(.L_x_0) ;  /* 0xfffffffc007c8947 */ /* 0x002fea000383ffff */
[----:B------:R-:W-:Y:S05]  /*03e0*/  EXIT ;  /* 0x000000000000794d */ /* 0x000fea0003800000 */
.L_x_1:
[----:B------:R-:W-:-:S00]  /*03f0*/  BRA `(.L_x_1) ;  /* 0xfffffffc00fc7947 */ /* 0x000fc0000383ffff */
[----:B------:R-:W-:-:S00]  /*0400*/  NOP ;  /* 0x0000000000007918 */ /* 0x000fc00000000000 */
[----:B------:R-:W-:-:S00]  /*0410*/  NOP ;  /* 0x0000000000007918 */ /* 0x000fc00000000000 */
[----:B------:R-:W-:-:S00]  /*0420*/  NOP ;  /* 0x0000000000007918 */ /* 0x000fc00000000000 */
[----:B------:R-:W-:-:S00]  /*0430*/  NOP ;  /* 0x0000000000007918 */ /* 0x000fc00000000000 */
[----:B------:R-:W-:-:S00]  /*0440*/  NOP ;  /* 0x0000000000007918 */ /* 0x000fc00000000000 */
[----:B------:R-:W-:-:S00]  /*0450*/  NOP ;  /* 0x0000000000007918 */ /* 0x000fc00000000000 */
[----:B------:R-:W-:-:S00]  /*0460*/  NOP ;  /* 0x0000000000007918 */ /* 0x000fc00000000000 */
[----:B------:R-:W-:-:S00]  /*0470*/  NOP ;  /* 0x0000000000007918 */ /* 0x000fc00000000000 */
.L_x_2:


//--------------------- .nv.shared.reserved.0     --------------------------
	.section	.nv.shared.reserved.0,"aw",@nobits
	.weak		__nv_reservedSMEM_offset_0_alias
	.size		__nv_reservedSMEM_offset_0_alias, 0, 64
	.other		__nv_reservedSMEM_offset_0_alias,@"STO_CUDA_RESERVED_SHARED STV_DEFAULT"
__nv_reservedSMEM_offset_0_alias:
	.zero		0
	.zero		64


//--------------------- .nv.constant0._Z6matmulP6MatrixS0_S0_ --------------------------
	.section	.nv.constant0._Z6matmulP6MatrixS0_S0_,"a",@progbits
	.sectionflags	@""
	.align	4
.nv.constant0._Z6matmulP6MatrixS0_S0_:
	.zero		920


//--------------------- SYMBOLS --------------------------

	.type		.nv.reservedSmem.offset0,@object
	.size		.nv.reservedSmem.offset0,0x4
